//
// Generated by NVIDIA NVVM Compiler
//
// Compiler Build ID: CL-36424714
// Cuda compilation tools, release 13.0, V13.0.88
// Based on NVVM 20.0.0
//

.version 9.0
.target sm_100
.address_size 64

	// .globl	_Z4testy
.global .align 4 .b8 precalc_xorwow_matrix[102400];
.global .align 4 .b8 precalc_xorwow_offset_matrix[102400];
.global .align 4 .b8 mrg32k3aM1[2304];
.global .align 4 .b8 mrg32k3aM2[2304];
.global .align 4 .b8 mrg32k3aM1SubSeq[2016];
.global .align 4 .b8 mrg32k3aM2SubSeq[2016];
.global .align 4 .b8 mrg32k3aM1Seq[2304];
.global .align 4 .b8 mrg32k3aM2Seq[2304];
.const .align 8 .b8 __cr_lgamma_table[72];

.visible .entry _Z4testy(
	.param .u64 _Z4testy_param_0
)
{



}


// ===== COMPILED SASS (sm_100) =====

	.target	sm_100

	.elftype	@"ET_EXEC"


//--------------------- .note.nv.tkinfo           --------------------------
	.section	.note.nv.tkinfo,"",@"SHT_NOTE"
	.sectionflags	@"SHF_NOTE_NV_TKINFO"
	.tkinfo
        /*0018*/ 	.word	0x00000002
        /*0030*/ 	.string	""
        /*0030*/ 	.string	"ptxas"
        /*0030*/ 	.string	"Cuda compilation tools, release 13.0, V13.0.88"
        /*0030*/ 	.string	"Build cuda_13.0.r13.0/compiler.36424714_0"
        /*0030*/ 	.string	"-arch sm_100 -m 64 "



//--------------------- .note.nv.cuinfo           --------------------------
	.section	.note.nv.cuinfo,"",@"SHT_NOTE"
	.sectionflags	@"SHF_NOTE_NV_CUINFO"
        /*0018*/ 	.short	0x0002
        /*001a*/ 	.short	0x0064
        /*001c*/ 	.short	0x0082
	.zero		2


//--------------------- .nv.info                  --------------------------
	.section	.nv.info,"",@"SHT_CUDA_INFO"
	.align	4


	//----- nvinfo : EIATTR_REGCOUNT
	.align		4
        /*0000*/ 	.byte	0x04, 0x2f
        /*0002*/ 	.short	(.L_10 - .L_9)
	.align		4
.L_9:
        /*0004*/ 	.word	index@(_Z4testy)
        /*0008*/ 	.word	0x00000004


	//----- nvinfo : EIATTR_FRAME_SIZE
	.align		4
.L_10:
        /*000c*/ 	.byte	0x04, 0x11
        /*000e*/ 	.short	(.L_12 - .L_11)
	.align		4
.L_11:
        /*0010*/ 	.word	index@(_Z4testy)
        /*0014*/ 	.word	0x00000000


	//----- nvinfo : EIATTR_MIN_STACK_SIZE
	.align		4
.L_12:
        /*0018*/ 	.byte	0x04, 0x12
        /*001a*/ 	.short	(.L_14 - .L_13)
	.align		4
.L_13:
        /*001c*/ 	.word	index@(_Z4testy)
        /*0020*/ 	.word	0x00000000
.L_14:


//--------------------- .nv.compat                --------------------------
	.section	.nv.compat,"",@"SHT_CUDA_COMPAT_INFO"
	.align	4
        /*0000*/ 	.byte	0x02, 0x09, 0x00, 0x00, 0x02, 0x02, 0x01, 0x00, 0x02, 0x05, 0x05, 0x00, 0x03, 0x07, 0x01, 0x01
        /*0010*/ 	.byte	0x02, 0x03, 0x00, 0x00, 0x02, 0x06, 0x01, 0x00, 0x04, 0x0b, 0x08, 0x00, 0x09, 0x00, 0x00, 0x00
        /*0020*/ 	.byte	0x00, 0x00, 0x00, 0x00


//--------------------- .nv.info._Z4testy         --------------------------
	.section	.nv.info._Z4testy,"",@"SHT_CUDA_INFO"
	.sectionflags	@""
	.align	4


	//----- nvinfo : EIATTR_CUDA_API_VERSION
	.align		4
        /*0000*/ 	.byte	0x04, 0x37
        /*0002*/ 	.short	(.L_16 - .L_15)
.L_15:
        /*0004*/ 	.word	0x00000082


	//----- nvinfo : EIATTR_KPARAM_INFO
	.align		4
.L_16:
        /*0008*/ 	.byte	0x04, 0x17
        /*000a*/ 	.short	(.L_18 - .L_17)
.L_17:
        /*000c*/ 	.word	0x00000000
        /*0010*/ 	.short	0x0000
        /*0012*/ 	.short	0x0000
        /*0014*/ 	.byte	0x00, 0xf0, 0x21, 0x00


	//----- nvinfo : EIATTR_SPARSE_MMA_MASK
	.align		4
.L_18:
        /*0018*/ 	.byte	0x03, 0x50
        /*001a*/ 	.short	0x0000


	//----- nvinfo : EIATTR_MAXREG_COUNT
	.align		4
        /*001c*/ 	.byte	0x03, 0x1b
        /*001e*/ 	.short	0x00ff


	//----- nvinfo : EIATTR_MERCURY_ISA_VERSION
	.align		4
        /*0020*/ 	.byte	0x03, 0x5f
        /*0022*/ 	.short	0x0101


	//----- nvinfo : EIATTR_VRC_CTA_INIT_COUNT
	.align		4
        /*0024*/ 	.byte	0x02, 0x4a
	.zero		1
	.zero		1


	//----- nvinfo : EIATTR_EXIT_INSTR_OFFSETS
	.align		4
        /*0028*/ 	.byte	0x04, 0x1c
        /*002a*/ 	.short	(.L_20 - .L_19)


	//   ....[0]....
.L_19:
        /*002c*/ 	.word	0x00000010


	//----- nvinfo : EIATTR_CBANK_PARAM_SIZE
	.align		4
.L_20:
        /*0030*/ 	.byte	0x03, 0x19
        /*0032*/ 	.short	0x0008


	//----- nvinfo : EIATTR_PARAM_CBANK
	.align		4
        /*0034*/ 	.byte	0x04, 0x0a
        /*0036*/ 	.short	(.L_22 - .L_21)
	.align		4
.L_21:
        /*0038*/ 	.word	index@(.nv.constant0._Z4testy)
        /*003c*/ 	.short	0x0380
        /*003e*/ 	.short	0x0008


	//----- nvinfo : EIATTR_SW_WAR
	.align		4
.L_22:
        /*0040*/ 	.byte	0x04, 0x36
        /*0042*/ 	.short	(.L_24 - .L_23)
.L_23:
        /*0044*/ 	.word	0x00000008
.L_24:


//--------------------- .nv.callgraph             --------------------------
	.section	.nv.callgraph,"",@"SHT_CUDA_CALLGRAPH"
	.align	4
	.sectionentsize	8
	.align		4
        /*0000*/ 	.word	0x00000000
	.align		4
        /*0004*/ 	.word	0xffffffff
	.align		4
        /*0008*/ 	.word	0x00000000
	.align		4
        /*000c*/ 	.word	0xfffffffe
	.align		4
        /*0010*/ 	.word	0x00000000
	.align		4
        /*0014*/ 	.word	0xfffffffd
	.align		4
        /*0018*/ 	.word	0x00000000
	.align		4
        /*001c*/ 	.word	0xfffffffc


//--------------------- .nv.constant4             --------------------------
	.section	.nv.constant4,"a",@progbits
	.align	8
	.align		8
.nv.constant4:
        /*0000*/ 	.dword	precalc_xorwow_matrix
	.align		8
        /*0008*/ 	.dword	precalc_xorwow_offset_matrix
	.align		8
        /*0010*/ 	.dword	mrg32k3aM1
	.align		8
        /*0018*/ 	.dword	mrg32k3aM2
	.align		8
        /*0020*/ 	.dword	mrg32k3aM1SubSeq
	.align		8
        /*0028*/ 	.dword	mrg32k3aM2SubSeq
	.align		8
        /*0030*/ 	.dword	mrg32k3aM1Seq
	.align		8
        /*0038*/ 	.dword	mrg32k3aM2Seq


//--------------------- .nv.constant3             --------------------------
	.section	.nv.constant3,"a",@progbits
	.align	8
.nv.constant3:
	.type		__cr_lgamma_table,@object
	.size		__cr_lgamma_table,(.L_8 - __cr_lgamma_table)
__cr_lgamma_table:
        /*0000*/ 	.byte	0x00, 0x00, 0x00, 0x00, 0x00, 0x00, 0x00, 0x00, 0x00, 0x00, 0x00, 0x00, 0x00, 0x00, 0x00, 0x00
        /*0010*/ 	.byte	0xef, 0x39, 0xfa, 0xfe, 0x42, 0x2e, 0xe6, 0x3f, 0x02, 0x20, 0x2a, 0xfa, 0x0b, 0xab, 0xfc, 0x3f
        /*0020*/ 	.byte	0xf9, 0x2c, 0x92, 0x7c, 0xa7, 0x6c, 0x09, 0x40, 0xc9, 0x79, 0x44, 0x3c, 0x64, 0x26, 0x13, 0x40
        /*0030*/ 	.byte	0xca, 0x01, 0xcf, 0x3a, 0x27, 0x51, 0x1a, 0x40, 0x30, 0xcc, 0x2d, 0xf3, 0xe1, 0x0c, 0x21, 0x40
        /*0040*/ 	.byte	0x0d, 0xb7, 0xfc, 0x82, 0x8e, 0x35, 0x25, 0x40
.L_8:


//--------------------- .text._Z4testy            --------------------------
	.section	.text._Z4testy,"ax",@progbits
	.align	128
        .global         _Z4testy
        .type           _Z4testy,@function
        .size           _Z4testy,(.L_x_1 - _Z4testy)
        .other          _Z4testy,@"STO_CUDA_ENTRY STV_DEFAULT"
_Z4testy:
.text._Z4testy:
[----:B------:R-:W-:Y:S01]  /*0000*/  LDC R1, c[0x0][0x37c] ;  /* 0x0000df00ff017b82 */ /* 0x000fe20000000800 */
[----:B------:R-:W-:Y:S05]  /*0010*/  EXIT ;  /* 0x000000000000794d */ /* 0x000fea0003800000 */
.L_x_0:
[----:B------:R-:W-:-:S00]  /*0020*/  BRA `(.L_x_0) ;  /* 0xfffffffc00fc7947 */ /* 0x000fc0000383ffff */
[----:B------:R-:W-:-:S00]  /*0030*/  NOP ;  /* 0x0000000000007918 */ /* 0x000fc00000000000 */
        /* <DEDUP_REMOVED lines=12> */
.L_x_1:


//--------------------- .nv.global.init           --------------------------
	.section	.nv.global.init,"aw",@progbits
	.align	4
.nv.global.init:
	.type		mrg32k3aM1SubSeq,@object
	.size		mrg32k3aM1SubSeq,(mrg32k3aM2SubSeq - mrg32k3aM1SubSeq)
mrg32k3aM1SubSeq:
        /*0000*/ 	.byte	0x0b, 0xcc, 0xee, 0x04, 0x73, 0x29, 0x8b, 0x6f, 0xf6, 0x53, 0x03, 0xf6, 0x23, 0xf6, 0xea, 0xda
        /* <DEDUP_REMOVED lines=125> */
	.type		mrg32k3aM2SubSeq,@object
	.size		mrg32k3aM2SubSeq,(mrg32k3aM1 - mrg32k3aM2SubSeq)
mrg32k3aM2SubSeq:
        /* <DEDUP_REMOVED lines=126> */
	.type		mrg32k3aM1,@object
	.size		mrg32k3aM1,(mrg32k3aM1Seq - mrg32k3aM1)
mrg32k3aM1:
        /* <DEDUP_REMOVED lines=144> */
	.type		mrg32k3aM1Seq,@object
	.size		mrg32k3aM1Seq,(mrg32k3aM2 - mrg32k3aM1Seq)
mrg32k3aM1Seq:
        /* <DEDUP_REMOVED lines=144> */
	.type		mrg32k3aM2,@object
	.size		mrg32k3aM2,(mrg32k3aM2Seq - mrg32k3aM2)
mrg32k3aM2:
        /* <DEDUP_REMOVED lines=144> */
	.type		mrg32k3aM2Seq,@object
	.size		mrg32k3aM2Seq,(precalc_xorwow_matrix - mrg32k3aM2Seq)
mrg32k3aM2Seq:
        /* <DEDUP_REMOVED lines=144> */
	.type		precalc_xorwow_matrix,@object
	.size		precalc_xorwow_matrix,(precalc_xorwow_offset_matrix - precalc_xorwow_matrix)
precalc_xorwow_matrix:
        /* <DEDUP_REMOVED lines=6400> */
	.type		precalc_xorwow_offset_matrix,@object
	.size		precalc_xorwow_offset_matrix,(.L_1 - precalc_xorwow_offset_matrix)
precalc_xorwow_offset_matrix:
        /* <DEDUP_REMOVED lines=6400> */
.L_1:


//--------------------- .nv.shared.reserved.0     --------------------------
	.section	.nv.shared.reserved.0,"aw",@nobits
	.weak		__nv_reservedSMEM_offset_0_alias
	.size		__nv_reservedSMEM_offset_0_alias, 0, 64
	.other		__nv_reservedSMEM_offset_0_alias,@"STO_CUDA_RESERVED_SHARED STV_DEFAULT"
__nv_reservedSMEM_offset_0_alias:
	.zero		0
	.zero		64


//--------------------- .nv.constant0._Z4testy    --------------------------
	.section	.nv.constant0._Z4testy,"a",@progbits
	.sectionflags	@""
	.align	4
.nv.constant0._Z4testy:
	.zero		904


//--------------------- SYMBOLS --------------------------

	.type		.nv.reservedSmem.offset0,@object
	.size		.nv.reservedSmem.offset0,0x4
